//
// Generated by NVIDIA NVVM Compiler
//
// Compiler Build ID: CL-36424714
// Cuda compilation tools, release 13.0, V13.0.88
// Based on NVVM 20.0.0
//

.version 9.0
.target sm_100
.address_size 64

	// .globl	_Z5saxpyPKfS0_Pf

.visible .entry _Z5saxpyPKfS0_Pf(
	.param .u64 .ptr .align 1 _Z5saxpyPKfS0_Pf_param_0,
	.param .u64 .ptr .align 1 _Z5saxpyPKfS0_Pf_param_1,
	.param .u64 .ptr .align 1 _Z5saxpyPKfS0_Pf_param_2
)
{
	.reg .b32 	%r<5>;
	.reg .b32 	%f<4>;
	.reg .b64 	%rd<11>;

	ld.param.u64 	%rd1, [_Z5saxpyPKfS0_Pf_param_0];
	ld.param.u64 	%rd2, [_Z5saxpyPKfS0_Pf_param_1];
	ld.param.u64 	%rd3, [_Z5saxpyPKfS0_Pf_param_2];
	cvta.to.global.u64 	%rd4, %rd3;
	cvta.to.global.u64 	%rd5, %rd2;
	cvta.to.global.u64 	%rd6, %rd1;
	mov.u32 	%r1, %ctaid.x;
	mov.u32 	%r2, %ntid.x;
	mov.u32 	%r3, %tid.x;
	mad.lo.s32 	%r4, %r1, %r2, %r3;
	mul.wide.s32 	%rd7, %r4, 4;
	add.s64 	%rd8, %rd6, %rd7;
	ld.global.f32 	%f1, [%rd8];
	add.s64 	%rd9, %rd5, %rd7;
	ld.global.f32 	%f2, [%rd9];
	add.f32 	%f3, %f1, %f2;
	add.s64 	%rd10, %rd4, %rd7;
	st.global.f32 	[%rd10], %f3;
	ret;

}


// ===== COMPILED SASS (sm_100) =====

	.target	sm_100

	.elftype	@"ET_EXEC"


//--------------------- .note.nv.tkinfo           --------------------------
	.section	.note.nv.tkinfo,"",@"SHT_NOTE"
	.sectionflags	@"SHF_NOTE_NV_TKINFO"
	.tkinfo
        /*0018*/ 	.word	0x00000002
        /*0030*/ 	.string	""
        /*0030*/ 	.string	"ptxas"
        /*0030*/ 	.string	"Cuda compilation tools, release 13.0, V13.0.88"
        /*0030*/ 	.string	"Build cuda_13.0.r13.0/compiler.36424714_0"
        /*0030*/ 	.string	"-arch sm_100 -m 64 "



//--------------------- .note.nv.cuinfo           --------------------------
	.section	.note.nv.cuinfo,"",@"SHT_NOTE"
	.sectionflags	@"SHF_NOTE_NV_CUINFO"
        /*0018*/ 	.short	0x0002
        /*001a*/ 	.short	0x0064
        /*001c*/ 	.short	0x0082
	.zero		2


//--------------------- .nv.info                  --------------------------
	.section	.nv.info,"",@"SHT_CUDA_INFO"
	.align	4


	//----- nvinfo : EIATTR_REGCOUNT
	.align		4
        /*0000*/ 	.byte	0x04, 0x2f
        /*0002*/ 	.short	(.L_1 - .L_0)
	.align		4
.L_0:
        /*0004*/ 	.word	index@(_Z5saxpyPKfS0_Pf)
        /*0008*/ 	.word	0x0000000c


	//----- nvinfo : EIATTR_FRAME_SIZE
	.align		4
.L_1:
        /*000c*/ 	.byte	0x04, 0x11
        /*000e*/ 	.short	(.L_3 - .L_2)
	.align		4
.L_2:
        /*0010*/ 	.word	index@(_Z5saxpyPKfS0_Pf)
        /*0014*/ 	.word	0x00000000


	//----- nvinfo : EIATTR_MIN_STACK_SIZE
	.align		4
.L_3:
        /*0018*/ 	.byte	0x04, 0x12
        /*001a*/ 	.short	(.L_5 - .L_4)
	.align		4
.L_4:
        /*001c*/ 	.word	index@(_Z5saxpyPKfS0_Pf)
        /*0020*/ 	.word	0x00000000
.L_5:


//--------------------- .nv.compat                --------------------------
	.section	.nv.compat,"",@"SHT_CUDA_COMPAT_INFO"
	.align	4
        /*0000*/ 	.byte	0x02, 0x09, 0x00, 0x00, 0x02, 0x02, 0x01, 0x00, 0x02, 0x05, 0x05, 0x00, 0x03, 0x07, 0x01, 0x01
        /*0010*/ 	.byte	0x02, 0x03, 0x00, 0x00, 0x02, 0x06, 0x01, 0x00, 0x04, 0x0b, 0x08, 0x00, 0x09, 0x00, 0x00, 0x00
        /*0020*/ 	.byte	0x00, 0x00, 0x00, 0x00


//--------------------- .nv.info._Z5saxpyPKfS0_Pf --------------------------
	.section	.nv.info._Z5saxpyPKfS0_Pf,"",@"SHT_CUDA_INFO"
	.sectionflags	@""
	.align	4


	//----- nvinfo : EIATTR_CUDA_API_VERSION
	.align		4
        /*0000*/ 	.byte	0x04, 0x37
        /*0002*/ 	.short	(.L_7 - .L_6)
.L_6:
        /*0004*/ 	.word	0x00000082


	//----- nvinfo : EIATTR_KPARAM_INFO
	.align		4
.L_7:
        /*0008*/ 	.byte	0x04, 0x17
        /*000a*/ 	.short	(.L_9 - .L_8)
.L_8:
        /*000c*/ 	.word	0x00000000
        /*0010*/ 	.short	0x0002
        /*0012*/ 	.short	0x0010
        /*0014*/ 	.byte	0x00, 0xf5, 0x21, 0x00


	//----- nvinfo : EIATTR_KPARAM_INFO
	.align		4
.L_9:
        /*0018*/ 	.byte	0x04, 0x17
        /*001a*/ 	.short	(.L_11 - .L_10)
.L_10:
        /*001c*/ 	.word	0x00000000
        /*0020*/ 	.short	0x0001
        /*0022*/ 	.short	0x0008
        /*0024*/ 	.byte	0x00, 0xf5, 0x21, 0x00


	//----- nvinfo : EIATTR_KPARAM_INFO
	.align		4
.L_11:
        /*0028*/ 	.byte	0x04, 0x17
        /*002a*/ 	.short	(.L_13 - .L_12)
.L_12:
        /*002c*/ 	.word	0x00000000
        /*0030*/ 	.short	0x0000
        /*0032*/ 	.short	0x0000
        /*0034*/ 	.byte	0x00, 0xf5, 0x21, 0x00


	//----- nvinfo : EIATTR_SPARSE_MMA_MASK
	.align		4
.L_13:
        /*0038*/ 	.byte	0x03, 0x50
        /*003a*/ 	.short	0x0000


	//----- nvinfo : EIATTR_MAXREG_COUNT
	.align		4
        /*003c*/ 	.byte	0x03, 0x1b
        /*003e*/ 	.short	0x00ff


	//----- nvinfo : EIATTR_MERCURY_ISA_VERSION
	.align		4
        /*0040*/ 	.byte	0x03, 0x5f
        /*0042*/ 	.short	0x0101


	//----- nvinfo : EIATTR_VRC_CTA_INIT_COUNT
	.align		4
        /*0044*/ 	.byte	0x02, 0x4a
	.zero		1
	.zero		1


	//----- nvinfo : EIATTR_EXIT_INSTR_OFFSETS
	.align		4
        /*0048*/ 	.byte	0x04, 0x1c
        /*004a*/ 	.short	(.L_15 - .L_14)


	//   ....[0]....
.L_14:
        /*004c*/ 	.word	0x00000100


	//----- nvinfo : EIATTR_CBANK_PARAM_SIZE
	.align		4
.L_15:
        /*0050*/ 	.byte	0x03, 0x19
        /*0052*/ 	.short	0x0018


	//----- nvinfo : EIATTR_PARAM_CBANK
	.align		4
        /*0054*/ 	.byte	0x04, 0x0a
        /*0056*/ 	.short	(.L_17 - .L_16)
	.align		4
.L_16:
        /*0058*/ 	.word	index@(.nv.constant0._Z5saxpyPKfS0_Pf)
        /*005c*/ 	.short	0x0380
        /*005e*/ 	.short	0x0018


	//----- nvinfo : EIATTR_SW_WAR
	.align		4
.L_17:
        /*0060*/ 	.byte	0x04, 0x36
        /*0062*/ 	.short	(.L_19 - .L_18)
.L_18:
        /*0064*/ 	.word	0x00000008
.L_19:


//--------------------- .nv.callgraph             --------------------------
	.section	.nv.callgraph,"",@"SHT_CUDA_CALLGRAPH"
	.align	4
	.sectionentsize	8
	.align		4
        /*0000*/ 	.word	0x00000000
	.align		4
        /*0004*/ 	.word	0xffffffff
	.align		4
        /*0008*/ 	.word	0x00000000
	.align		4
        /*000c*/ 	.word	0xfffffffe
	.align		4
        /*0010*/ 	.word	0x00000000
	.align		4
        /*0014*/ 	.word	0xfffffffd
	.align		4
        /*0018*/ 	.word	0x00000000
	.align		4
        /*001c*/ 	.word	0xfffffffc


//--------------------- .text._Z5saxpyPKfS0_Pf    --------------------------
	.section	.text._Z5saxpyPKfS0_Pf,"ax",@progbits
	.align	128
        .global         _Z5saxpyPKfS0_Pf
        .type           _Z5saxpyPKfS0_Pf,@function
        .size           _Z5saxpyPKfS0_Pf,(.L_x_1 - _Z5saxpyPKfS0_Pf)
        .other          _Z5saxpyPKfS0_Pf,@"STO_CUDA_ENTRY STV_DEFAULT"
_Z5saxpyPKfS0_Pf:
.text._Z5saxpyPKfS0_Pf:
[----:B------:R-:W-:Y:S01]  /*0000*/  LDC R1, c[0x0][0x37c] ;  /* 0x0000df00ff017b82 */ /* 0x000fe20000000800 */
[----:B------:R-:W0:Y:S07]  /*0010*/  S2R R0, SR_TID.X ;  /* 0x0000000000007919 */ /* 0x000e2e0000002100 */
[----:B------:R-:W0:Y:S01]  /*0020*/  S2UR UR6, SR_CTAID.X ;  /* 0x00000000000679c3 */ /* 0x000e220000002500 */
[----:B------:R-:W1:Y:S07]  /*0030*/  LDCU.64 UR4, c[0x0][0x358] ;  /* 0x00006b00ff0477ac */ /* 0x000e6e0008000a00 */
[----:B------:R-:W0:Y:S08]  /*0040*/  LDC R9, c[0x0][0x360] ;  /* 0x0000d800ff097b82 */ /* 0x000e300000000800 */
[----:B------:R-:W2:Y:S08]  /*0050*/  LDC.64 R2, c[0x0][0x380] ;  /* 0x0000e000ff027b82 */ /* 0x000eb00000000a00 */
[----:B------:R-:W3:Y:S01]  /*0060*/  LDC.64 R4, c[0x0][0x388] ;  /* 0x0000e200ff047b82 */ /* 0x000ee20000000a00 */
[----:B0-----:R-:W-:-:S07]  /*0070*/  IMAD R9, R9, UR6, R0 ;  /* 0x0000000609097c24 */ /* 0x001fce000f8e0200 */
[----:B------:R-:W0:Y:S01]  /*0080*/  LDC.64 R6, c[0x0][0x390] ;  /* 0x0000e400ff067b82 */ /* 0x000e220000000a00 */
[----:B--2---:R-:W-:-:S06]  /*0090*/  IMAD.WIDE R2, R9, 0x4, R2 ;  /* 0x0000000409027825 */ /* 0x004fcc00078e0202 */
[----:B-1----:R-:W2:Y:S01]  /*00a0*/  LDG.E R2, desc[UR4][R2.64] ;  /* 0x0000000402027981 */ /* 0x002ea2000c1e1900 */
[----:B---3--:R-:W-:-:S06]  /*00b0*/  IMAD.WIDE R4, R9, 0x4, R4 ;  /* 0x0000000409047825 */ /* 0x008fcc00078e0204 */
[----:B------:R-:W2:Y:S01]  /*00c0*/  LDG.E R5, desc[UR4][R4.64] ;  /* 0x0000000404057981 */ /* 0x000ea2000c1e1900 */
[----:B0-----:R-:W-:-:S04]  /*00d0*/  IMAD.WIDE R6, R9, 0x4, R6 ;  /* 0x0000000409067825 */ /* 0x001fc800078e0206 */
[----:B--2---:R-:W-:-:S05]  /*00e0*/  FADD R9, R2, R5 ;  /* 0x0000000502097221 */ /* 0x004fca0000000000 */
[----:B------:R-:W-:Y:S01]  /*00f0*/  STG.E desc[UR4][R6.64], R9 ;  /* 0x0000000906007986 */ /* 0x000fe2000c101904 */
[----:B------:R-:W-:Y:S05]  /*0100*/  EXIT ;  /* 0x000000000000794d */ /* 0x000fea0003800000 */
.L_x_0:
[----:B------:R-:W-:-:S00]  /*0110*/  BRA `(.L_x_0) ;  /* 0xfffffffc00fc7947 */ /* 0x000fc0000383ffff */
[----:B------:R-:W-:-:S00]  /*0120*/  NOP ;  /* 0x0000000000007918 */ /* 0x000fc00000000000 */
        /* <DEDUP_REMOVED lines=13> */
.L_x_1:


//--------------------- .nv.shared.reserved.0     --------------------------
	.section	.nv.shared.reserved.0,"aw",@nobits
	.weak		__nv_reservedSMEM_offset_0_alias
	.size		__nv_reservedSMEM_offset_0_alias, 0, 64
	.other		__nv_reservedSMEM_offset_0_alias,@"STO_CUDA_RESERVED_SHARED STV_DEFAULT"
__nv_reservedSMEM_offset_0_alias:
	.zero		0
	.zero		64


//--------------------- .nv.constant0._Z5saxpyPKfS0_Pf --------------------------
	.section	.nv.constant0._Z5saxpyPKfS0_Pf,"a",@progbits
	.sectionflags	@""
	.align	4
.nv.constant0._Z5saxpyPKfS0_Pf:
	.zero		920


//--------------------- SYMBOLS --------------------------

	.type		.nv.reservedSmem.offset0,@object
	.size		.nv.reservedSmem.offset0,0x4
